//
// Generated by NVIDIA NVVM Compiler
//
// Compiler Build ID: CL-36424714
// Cuda compilation tools, release 13.0, V13.0.88
// Based on NVVM 20.0.0
//

.version 9.0
.target sm_100
.address_size 64

	// .globl	_Z11createSievePdd

.visible .entry _Z11createSievePdd(
	.param .u64 .ptr .align 1 _Z11createSievePdd_param_0,
	.param .f64 _Z11createSievePdd_param_1
)
{
	.reg .pred 	%p<39>;
	.reg .b32 	%r<79>;
	.reg .b64 	%rd<48>;
	.reg .b64 	%fd<59>;

	ld.param.f64 	%fd29, [_Z11createSievePdd_param_1];
	mov.u32 	%r26, %ctaid.x;
	mov.u32 	%r1, %ntid.x;
	mov.u32 	%r27, %tid.x;
	mad.lo.s32 	%r73, %r26, %r1, %r27;
	cvt.rn.f64.s32 	%fd47, %r73;
	setp.leu.f64 	%p1, %fd29, %fd47;
	@%p1 bra 	$L__BB0_46;
	mov.f64 	%fd30, 0d4000000000000000;
	{
	.reg .b32 %temp; 
	mov.b64 	{%temp, %r28}, %fd30;
	}
	and.b32  	%r3, %r28, 2147483647;
	{
	.reg .b32 %temp; 
	mov.b64 	{%r29, %temp}, %fd30;
	}
	mov.b64 	%fd2, {%r29, %r3};
	{
	.reg .b32 %temp; 
	mov.b64 	{%temp, %r30}, %fd2;
	}
	shr.u32 	%r31, %r30, 20;
	setp.lt.u32 	%p2, %r30, 1048576;
	mul.f64 	%fd31, %fd2, 0d4350000000000000;
	{
	.reg .b32 %temp; 
	mov.b64 	{%temp, %r32}, %fd31;
	}
	shr.u32 	%r33, %r32, 20;
	add.s32 	%r34, %r31, %r33;
	add.s32 	%r35, %r34, -54;
	mov.u32 	%r36, %nctaid.x;
	mul.lo.s32 	%r4, %r1, %r36;
	selp.f64 	%fd32, %fd31, %fd2, %p2;
	selp.b32 	%r5, %r35, %r31, %p2;
	mov.b64 	%rd23, %fd32;
	and.b64  	%rd24, %rd23, 4503599627370495;
	or.b64  	%rd1, %rd24, 4503599627370496;
$L__BB0_2:
	setp.lt.u32 	%p3, %r73, 2;
	@%p3 bra 	$L__BB0_45;
	ld.param.u64 	%rd43, [_Z11createSievePdd_param_0];
	cvta.to.global.u64 	%rd25, %rd43;
	mul.wide.s32 	%rd26, %r73, 8;
	add.s64 	%rd2, %rd25, %rd26;
	st.global.f64 	[%rd2], %fd47;
	{
	.reg .b32 %temp; 
	mov.b64 	{%temp, %r38}, %fd47;
	}
	and.b32  	%r39, %r38, 2147483647;
	{
	.reg .b32 %temp; 
	mov.b64 	{%r40, %temp}, %fd47;
	}
	mov.b64 	%fd48, {%r40, %r39};
	max.u32 	%r41, %r39, %r3;
	setp.lt.u32 	%p4, %r41, 2146435072;
	@%p4 bra 	$L__BB0_7;
	setp.num.f64 	%p12, %fd2, %fd2;
	setp.num.f64 	%p13, %fd48, %fd48;
	and.pred  	%p14, %p13, %p12;
	@%p14 bra 	$L__BB0_6;
	mov.f64 	%fd38, 0d4000000000000000;
	add.rn.f64 	%fd49, %fd47, %fd38;
	bra.uni 	$L__BB0_18;
$L__BB0_6:
	setp.eq.f64 	%p15, %fd48, 0d7FF0000000000000;
	selp.f64 	%fd49, 0dFFF8000000000000, %fd47, %p15;
	bra.uni 	$L__BB0_18;
$L__BB0_7:
	setp.eq.f64 	%p5, %fd2, 0d0000000000000000;
	mov.f64 	%fd49, 0dFFF8000000000000;
	@%p5 bra 	$L__BB0_18;
	setp.ltu.f64 	%p6, %fd48, %fd2;
	mov.f64 	%fd49, %fd47;
	@%p6 bra 	$L__BB0_18;
	{
	.reg .b32 %temp; 
	mov.b64 	{%temp, %r42}, %fd48;
	}
	shr.u32 	%r74, %r42, 20;
	setp.gt.u32 	%p7, %r42, 1048575;
	@%p7 bra 	$L__BB0_11;
	mul.f64 	%fd48, %fd48, 0d4350000000000000;
	{
	.reg .b32 %temp; 
	mov.b64 	{%temp, %r43}, %fd48;
	}
	shr.u32 	%r44, %r43, 20;
	add.s32 	%r45, %r74, %r44;
	add.s32 	%r74, %r45, -54;
$L__BB0_11:
	mov.b64 	%rd27, %fd48;
	and.b64  	%rd28, %rd27, 4503599627370495;
	or.b64  	%rd44, %rd28, 4503599627370496;
	sub.s32 	%r75, %r74, %r5;
$L__BB0_12:
	sub.s64 	%rd29, %rd44, %rd1;
	mov.b64 	%fd34, %rd29;
	{
	.reg .b32 %temp; 
	mov.b64 	{%temp, %r46}, %fd34;
	}
	setp.lt.s32 	%p8, %r46, 0;
	selp.b64 	%rd5, %rd44, %rd29, %p8;
	shl.b64 	%rd44, %rd5, 1;
	add.s32 	%r12, %r75, -1;
	setp.gt.s32 	%p9, %r75, 0;
	mov.u32 	%r75, %r12;
	@%p9 bra 	$L__BB0_12;
	and.b64  	%rd7, %rd5, 9223372036854775807;
	setp.eq.s64 	%p10, %rd7, 0;
	mov.b64 	%rd45, 0;
	@%p10 bra 	$L__BB0_17;
	mov.b64 	%fd35, %rd7;
	mul.f64 	%fd36, %fd35, 0d4350000000000000;
	{
	.reg .b32 %temp; 
	mov.b64 	{%temp, %r47}, %fd36;
	}
	shr.u32 	%r48, %r47, 20;
	sub.s32 	%r49, 55, %r48;
	sub.s32 	%r13, %r5, %r49;
	shl.b64 	%rd8, %rd7, %r49;
	setp.gt.s32 	%p11, %r13, 0;
	@%p11 bra 	$L__BB0_16;
	sub.s32 	%r51, 1, %r13;
	shr.u64 	%rd45, %rd8, %r51;
	bra.uni 	$L__BB0_17;
$L__BB0_16:
	add.s32 	%r50, %r13, -1;
	cvt.u64.u32 	%rd31, %r50;
	shl.b64 	%rd32, %rd31, 52;
	add.s64 	%rd45, %rd32, %rd8;
$L__BB0_17:
	mov.b64 	%fd37, %rd45;
	copysign.f64 	%fd49, %fd47, %fd37;
$L__BB0_18:
	setp.neu.f64 	%p16, %fd49, 0d0000000000000000;
	mov.f64 	%fd50, %fd47;
	@%p16 bra 	$L__BB0_21;
	setp.eq.f64 	%p17, %fd47, 0d4000000000000000;
	mov.f64 	%fd50, 0d4000000000000000;
	@%p17 bra 	$L__BB0_21;
	mov.b64 	%rd33, 0;
	st.global.u64 	[%rd2], %rd33;
	mov.f64 	%fd50, 0d0000000000000000;
$L__BB0_21:
	setp.leu.f64 	%p18, %fd47, 0d4000000000000000;
	setp.eq.f64 	%p19, %fd50, 0d0000000000000000;
	or.pred  	%p20, %p18, %p19;
	@%p20 bra 	$L__BB0_45;
	mov.f64 	%fd53, 0d4000000000000000;
$L__BB0_23:
	add.f64 	%fd53, %fd53, 0d3FF0000000000000;
	setp.eq.f64 	%p21, %fd50, 0d0000000000000000;
	@%p21 bra 	$L__BB0_44;
	{
	.reg .b32 %temp; 
	mov.b64 	{%temp, %r52}, %fd50;
	}
	and.b32  	%r53, %r52, 2147483647;
	{
	.reg .b32 %temp; 
	mov.b64 	{%r54, %temp}, %fd50;
	}
	{
	.reg .b32 %temp; 
	mov.b64 	{%temp, %r55}, %fd53;
	}
	and.b32  	%r57, %r55, 2147483647;
	{
	.reg .b32 %temp; 
	mov.b64 	{%r58, %temp}, %fd53;
	}
	mov.b64 	%fd54, {%r54, %r53};
	mov.b64 	%fd55, {%r58, %r57};
	max.u32 	%r59, %r53, %r57;
	setp.lt.u32 	%p22, %r59, 2146435072;
	@%p22 bra 	$L__BB0_28;
	setp.num.f64 	%p31, %fd54, %fd54;
	setp.num.f64 	%p32, %fd55, %fd55;
	and.pred  	%p33, %p31, %p32;
	@%p33 bra 	$L__BB0_27;
	add.rn.f64 	%fd56, %fd50, %fd53;
	bra.uni 	$L__BB0_41;
$L__BB0_27:
	setp.eq.f64 	%p34, %fd54, 0d7FF0000000000000;
	selp.f64 	%fd56, 0dFFF8000000000000, %fd50, %p34;
	bra.uni 	$L__BB0_41;
$L__BB0_28:
	setp.eq.f64 	%p23, %fd55, 0d0000000000000000;
	mov.f64 	%fd56, 0dFFF8000000000000;
	@%p23 bra 	$L__BB0_41;
	setp.ltu.f64 	%p24, %fd54, %fd55;
	mov.f64 	%fd56, %fd50;
	@%p24 bra 	$L__BB0_41;
	{
	.reg .b32 %temp; 
	mov.b64 	{%temp, %r60}, %fd54;
	}
	shr.u32 	%r76, %r60, 20;
	{
	.reg .b32 %temp; 
	mov.b64 	{%temp, %r15}, %fd55;
	}
	shr.u32 	%r77, %r15, 20;
	setp.gt.u32 	%p25, %r60, 1048575;
	@%p25 bra 	$L__BB0_32;
	mul.f64 	%fd54, %fd54, 0d4350000000000000;
	{
	.reg .b32 %temp; 
	mov.b64 	{%temp, %r61}, %fd54;
	}
	shr.u32 	%r62, %r61, 20;
	add.s32 	%r63, %r76, %r62;
	add.s32 	%r76, %r63, -54;
$L__BB0_32:
	setp.gt.u32 	%p26, %r15, 1048575;
	@%p26 bra 	$L__BB0_34;
	mul.f64 	%fd55, %fd55, 0d4350000000000000;
	{
	.reg .b32 %temp; 
	mov.b64 	{%temp, %r64}, %fd55;
	}
	shr.u32 	%r65, %r64, 20;
	add.s32 	%r66, %r77, %r65;
	add.s32 	%r77, %r66, -54;
$L__BB0_34:
	mov.b64 	%rd34, %fd54;
	mov.b64 	%rd35, %fd55;
	and.b64  	%rd36, %rd34, 4503599627370495;
	or.b64  	%rd46, %rd36, 4503599627370496;
	and.b64  	%rd37, %rd35, 4503599627370495;
	or.b64  	%rd13, %rd37, 4503599627370496;
	sub.s32 	%r78, %r76, %r77;
$L__BB0_35:
	sub.s64 	%rd38, %rd46, %rd13;
	mov.b64 	%fd43, %rd38;
	{
	.reg .b32 %temp; 
	mov.b64 	{%temp, %r67}, %fd43;
	}
	setp.lt.s32 	%p27, %r67, 0;
	selp.b64 	%rd15, %rd46, %rd38, %p27;
	shl.b64 	%rd46, %rd15, 1;
	add.s32 	%r23, %r78, -1;
	setp.gt.s32 	%p28, %r78, 0;
	mov.u32 	%r78, %r23;
	@%p28 bra 	$L__BB0_35;
	and.b64  	%rd17, %rd15, 9223372036854775807;
	setp.eq.s64 	%p29, %rd17, 0;
	mov.b64 	%rd47, 0;
	@%p29 bra 	$L__BB0_40;
	mov.b64 	%fd44, %rd17;
	mul.f64 	%fd45, %fd44, 0d4350000000000000;
	{
	.reg .b32 %temp; 
	mov.b64 	{%temp, %r68}, %fd45;
	}
	shr.u32 	%r69, %r68, 20;
	sub.s32 	%r70, 55, %r69;
	sub.s32 	%r24, %r77, %r70;
	shl.b64 	%rd18, %rd17, %r70;
	setp.gt.s32 	%p30, %r24, 0;
	@%p30 bra 	$L__BB0_39;
	sub.s32 	%r72, 1, %r24;
	shr.u64 	%rd47, %rd18, %r72;
	bra.uni 	$L__BB0_40;
$L__BB0_39:
	add.s32 	%r71, %r24, -1;
	cvt.u64.u32 	%rd40, %r71;
	shl.b64 	%rd41, %rd40, 52;
	add.s64 	%rd47, %rd41, %rd18;
$L__BB0_40:
	mov.b64 	%fd46, %rd47;
	copysign.f64 	%fd56, %fd50, %fd46;
$L__BB0_41:
	setp.neu.f64 	%p35, %fd56, 0d0000000000000000;
	@%p35 bra 	$L__BB0_44;
	setp.eq.f64 	%p36, %fd50, %fd53;
	@%p36 bra 	$L__BB0_44;
	mov.b64 	%rd42, 0;
	st.global.u64 	[%rd2], %rd42;
	bra.uni 	$L__BB0_45;
$L__BB0_44:
	setp.lt.f64 	%p37, %fd53, %fd47;
	@%p37 bra 	$L__BB0_23;
$L__BB0_45:
	add.s32 	%r73, %r73, %r4;
	cvt.rn.f64.s32 	%fd47, %r73;
	setp.gt.f64 	%p38, %fd29, %fd47;
	@%p38 bra 	$L__BB0_2;
$L__BB0_46:
	ret;

}


// ===== COMPILED SASS (sm_100) =====

	.target	sm_100

	.elftype	@"ET_EXEC"


//--------------------- .note.nv.tkinfo           --------------------------
	.section	.note.nv.tkinfo,"",@"SHT_NOTE"
	.sectionflags	@"SHF_NOTE_NV_TKINFO"
	.tkinfo
        /*0018*/ 	.word	0x00000002
        /*0030*/ 	.string	""
        /*0030*/ 	.string	"ptxas"
        /*0030*/ 	.string	"Cuda compilation tools, release 13.0, V13.0.88"
        /*0030*/ 	.string	"Build cuda_13.0.r13.0/compiler.36424714_0"
        /*0030*/ 	.string	"-arch sm_100 -m 64 "



//--------------------- .note.nv.cuinfo           --------------------------
	.section	.note.nv.cuinfo,"",@"SHT_NOTE"
	.sectionflags	@"SHF_NOTE_NV_CUINFO"
        /*0018*/ 	.short	0x0002
        /*001a*/ 	.short	0x0064
        /*001c*/ 	.short	0x0082
	.zero		2


//--------------------- .nv.info                  --------------------------
	.section	.nv.info,"",@"SHT_CUDA_INFO"
	.align	4


	//----- nvinfo : EIATTR_REGCOUNT
	.align		4
        /*0000*/ 	.byte	0x04, 0x2f
        /*0002*/ 	.short	(.L_1 - .L_0)
	.align		4
.L_0:
        /*0004*/ 	.word	index@(_Z11createSievePdd)
        /*0008*/ 	.word	0x0000001a


	//----- nvinfo : EIATTR_FRAME_SIZE
	.align		4
.L_1:
        /*000c*/ 	.byte	0x04, 0x11
        /*000e*/ 	.short	(.L_3 - .L_2)
	.align		4
.L_2:
        /*0010*/ 	.word	index@(_Z11createSievePdd)
        /*0014*/ 	.word	0x00000000


	//----- nvinfo : EIATTR_MIN_STACK_SIZE
	.align		4
.L_3:
        /*0018*/ 	.byte	0x04, 0x12
        /*001a*/ 	.short	(.L_5 - .L_4)
	.align		4
.L_4:
        /*001c*/ 	.word	index@(_Z11createSievePdd)
        /*0020*/ 	.word	0x00000000
.L_5:


//--------------------- .nv.compat                --------------------------
	.section	.nv.compat,"",@"SHT_CUDA_COMPAT_INFO"
	.align	4
        /*0000*/ 	.byte	0x02, 0x09, 0x00, 0x00, 0x02, 0x02, 0x01, 0x00, 0x02, 0x05, 0x05, 0x00, 0x03, 0x07, 0x01, 0x01
        /*0010*/ 	.byte	0x02, 0x03, 0x00, 0x00, 0x02, 0x06, 0x01, 0x00, 0x04, 0x0b, 0x08, 0x00, 0x01, 0x00, 0x00, 0x00
        /*0020*/ 	.byte	0x00, 0x00, 0x00, 0x00


//--------------------- .nv.info._Z11createSievePdd --------------------------
	.section	.nv.info._Z11createSievePdd,"",@"SHT_CUDA_INFO"
	.sectionflags	@""
	.align	4


	//----- nvinfo : EIATTR_CUDA_API_VERSION
	.align		4
        /*0000*/ 	.byte	0x04, 0x37
        /*0002*/ 	.short	(.L_7 - .L_6)
.L_6:
        /*0004*/ 	.word	0x00000082


	//----- nvinfo : EIATTR_KPARAM_INFO
	.align		4
.L_7:
        /*0008*/ 	.byte	0x04, 0x17
        /*000a*/ 	.short	(.L_9 - .L_8)
.L_8:
        /*000c*/ 	.word	0x00000000
        /*0010*/ 	.short	0x0001
        /*0012*/ 	.short	0x0008
        /*0014*/ 	.byte	0x00, 0xf0, 0x21, 0x00


	//----- nvinfo : EIATTR_KPARAM_INFO
	.align		4
.L_9:
        /*0018*/ 	.byte	0x04, 0x17
        /*001a*/ 	.short	(.L_11 - .L_10)
.L_10:
        /*001c*/ 	.word	0x00000000
        /*0020*/ 	.short	0x0000
        /*0022*/ 	.short	0x0000
        /*0024*/ 	.byte	0x00, 0xf5, 0x21, 0x00


	//----- nvinfo : EIATTR_SPARSE_MMA_MASK
	.align		4
.L_11:
        /*0028*/ 	.byte	0x03, 0x50
        /*002a*/ 	.short	0x0000


	//----- nvinfo : EIATTR_MAXREG_COUNT
	.align		4
        /*002c*/ 	.byte	0x03, 0x1b
        /*002e*/ 	.short	0x00ff


	//----- nvinfo : EIATTR_MERCURY_ISA_VERSION
	.align		4
        /*0030*/ 	.byte	0x03, 0x5f
        /*0032*/ 	.short	0x0101


	//----- nvinfo : EIATTR_VRC_CTA_INIT_COUNT
	.align		4
        /*0034*/ 	.byte	0x02, 0x4a
	.zero		1
	.zero		1


	//----- nvinfo : EIATTR_EXIT_INSTR_OFFSETS
	.align		4
        /*0038*/ 	.byte	0x04, 0x1c
        /*003a*/ 	.short	(.L_13 - .L_12)


	//   ....[0]....
.L_12:
        /*003c*/ 	.word	0x00000080


	//   ....[1]....
        /*0040*/ 	.word	0x00000bb0


	//----- nvinfo : EIATTR_CRS_STACK_SIZE
	.align		4
.L_13:
        /*0044*/ 	.byte	0x04, 0x1e
        /*0046*/ 	.short	(.L_15 - .L_14)
.L_14:
        /*0048*/ 	.word	0x00000000


	//----- nvinfo : EIATTR_CBANK_PARAM_SIZE
	.align		4
.L_15:
        /*004c*/ 	.byte	0x03, 0x19
        /*004e*/ 	.short	0x0010


	//----- nvinfo : EIATTR_PARAM_CBANK
	.align		4
        /*0050*/ 	.byte	0x04, 0x0a
        /*0052*/ 	.short	(.L_17 - .L_16)
	.align		4
.L_16:
        /*0054*/ 	.word	index@(.nv.constant0._Z11createSievePdd)
        /*0058*/ 	.short	0x0380
        /*005a*/ 	.short	0x0010


	//----- nvinfo : EIATTR_SW_WAR
	.align		4
.L_17:
        /*005c*/ 	.byte	0x04, 0x36
        /*005e*/ 	.short	(.L_19 - .L_18)
.L_18:
        /*0060*/ 	.word	0x00000008
.L_19:


//--------------------- .nv.callgraph             --------------------------
	.section	.nv.callgraph,"",@"SHT_CUDA_CALLGRAPH"
	.align	4
	.sectionentsize	8
	.align		4
        /*0000*/ 	.word	0x00000000
	.align		4
        /*0004*/ 	.word	0xffffffff
	.align		4
        /*0008*/ 	.word	0x00000000
	.align		4
        /*000c*/ 	.word	0xfffffffe
	.align		4
        /*0010*/ 	.word	0x00000000
	.align		4
        /*0014*/ 	.word	0xfffffffd
	.align		4
        /*0018*/ 	.word	0x00000000
	.align		4
        /*001c*/ 	.word	0xfffffffc


//--------------------- .text._Z11createSievePdd  --------------------------
	.section	.text._Z11createSievePdd,"ax",@progbits
	.align	128
        .global         _Z11createSievePdd
        .type           _Z11createSievePdd,@function
        .size           _Z11createSievePdd,(.L_x_24 - _Z11createSievePdd)
        .other          _Z11createSievePdd,@"STO_CUDA_ENTRY STV_DEFAULT"
_Z11createSievePdd:
.text._Z11createSievePdd:
[----:B------:R-:W-:Y:S01]  /*0000*/  LDC R1, c[0x0][0x37c] ;  /* 0x0000df00ff017b82 */ /* 0x000fe20000000800 */
[----:B------:R-:W0:Y:S07]  /*0010*/  S2R R0, SR_TID.X ;  /* 0x0000000000007919 */ /* 0x000e2e0000002100 */
[----:B------:R-:W0:Y:S08]  /*0020*/  S2UR UR4, SR_CTAID.X ;  /* 0x00000000000479c3 */ /* 0x000e300000002500 */
[----:B------:R-:W0:Y:S02]  /*0030*/  LDC R7, c[0x0][0x360] ;  /* 0x0000d800ff077b82 */ /* 0x000e240000000800 */
[----:B0-----:R-:W-:Y:S01]  /*0040*/  IMAD R0, R7, UR4, R0 ;  /* 0x0000000407007c24 */ /* 0x001fe2000f8e0200 */
[----:B------:R-:W0:Y:S03]  /*0050*/  LDCU.64 UR4, c[0x0][0x388] ;  /* 0x00007100ff0477ac */ /* 0x000e260008000a00 */
[----:B------:R-:W0:Y:S02]  /*0060*/  I2F.F64 R4, R0 ;  /* 0x0000000000047312 */ /* 0x000e240000201c00 */
[----:B0-----:R-:W-:-:S14]  /*0070*/  DSETP.GEU.AND P0, PT, R4, UR4, PT ;  /* 0x0000000404007e2a */ /* 0x001fdc000bf0e000 */
[----:B------:R-:W-:Y:S05]  /*0080*/  @P0 EXIT ;  /* 0x000000000000094d */ /* 0x000fea0003800000 */
[----:B------:R-:W0:Y:S01]  /*0090*/  LDCU UR4, c[0x0][0x370] ;  /* 0x00006e00ff0477ac */ /* 0x000e220008000800 */
[----:B------:R-:W1:Y:S01]  /*00a0*/  LDCU.64 UR6, c[0x0][0x358] ;  /* 0x00006b00ff0677ac */ /* 0x000e620008000a00 */
[----:B0-----:R-:W-:Y:S01]  /*00b0*/  IMAD R7, R7, UR4, RZ ;  /* 0x0000000407077c24 */ /* 0x001fe2000f8e02ff */
[----:B-1----:R-:W-:-:S06]  /*00c0*/  UMOV UR4, URZ ;  /* 0x000000ff00047c82 */ /* 0x002fcc0008000000 */
.L_x_22:
[----:B------:R-:W-:Y:S01]  /*00d0*/  ISETP.GE.U32.AND P0, PT, R0, 0x2, PT ;  /* 0x000000020000780c */ /* 0x000fe20003f06070 */
[----:B------:R-:W-:-:S12]  /*00e0*/  BSSY.RECONVERGENT B0, `(.L_x_0) ;  /* 0x00000a7000007945 */ /* 0x000fd80003800200 */
[----:B-12---:R-:W-:Y:S05]  /*00f0*/  @!P0 BRA `(.L_x_1) ;  /* 0x0000000800948947 */ /* 0x006fea0003800000 */
[----:B------:R-:W0:Y:S01]  /*0100*/  LDC.64 R2, c[0x0][0x380] ;  /* 0x0000e000ff027b82 */ /* 0x000e220000000a00 */
[----:B------:R-:W-:Y:S01]  /*0110*/  LOP3.LUT R9, R5, 0x7fffffff, RZ, 0xc0, !PT ;  /* 0x7fffffff05097812 */ /* 0x000fe200078ec0ff */
[----:B------:R-:W-:Y:S01]  /*0120*/  BSSY.RECONVERGENT B1, `(.L_x_2) ;  /* 0x000003b000017945 */ /* 0x000fe20003800200 */
[----:B------:R-:W-:Y:S02]  /*0130*/  IMAD.MOV.U32 R8, RZ, RZ, R4 ;  /* 0x000000ffff087224 */ /* 0x000fe400078e0004 */
[----:B------:R-:W-:-:S04]  /*0140*/  VIMNMX.U32 R6, PT, PT, R9, 0x40000000, !PT ;  /* 0x4000000009067848 */ /* 0x000fc80007fe0000 */
[----:B------:R-:W-:Y:S01]  /*0150*/  ISETP.GE.U32.AND P0, PT, R6, 0x7ff00000, PT ;  /* 0x7ff000000600780c */ /* 0x000fe20003f06070 */
[----:B0-----:R-:W-:-:S05]  /*0160*/  IMAD.WIDE R2, R0, 0x8, R2 ;  /* 0x0000000800027825 */ /* 0x001fca00078e0202 */
[----:B------:R0:W-:Y:S07]  /*0170*/  STG.E.64 desc[UR6][R2.64], R4 ;  /* 0x0000000402007986 */ /* 0x0001ee000c101b06 */
[----:B------:R-:W-:Y:S05]  /*0180*/  @!P0 BRA `(.L_x_3) ;  /* 0x0000000000188947 */ /* 0x000fea0003800000 */
[----:B------:R-:W-:-:S14]  /*0190*/  DSETP.NAN.AND P0, PT, R8, R8, PT ;  /* 0x000000080800722a */ /* 0x000fdc0003f08000 */
[----:B------:R-:W-:Y:S02]  /*01a0*/  @!P0 DSETP.NEU.AND P1, PT, R8, +INF , PT ;  /* 0x7ff000000800842a */ /* 0x000fe40003f2d000 */
[----:B------:R-:W-:-:S06]  /*01b0*/  @P0 DADD R10, R4, 2 ;  /* 0x40000000040a0429 */ /* 0x000fcc0000000000 */
[----:B------:R-:W-:Y:S02]  /*01c0*/  @!P0 FSEL R10, R4, RZ, P1 ;  /* 0x000000ff040a8208 */ /* 0x000fe40000800000 */
[----:B------:R-:W-:Y:S01]  /*01d0*/  @!P0 FSEL R11, R5, -QNAN , P1 ;  /* 0xfff80000050b8808 */ /* 0x000fe20000800000 */
[----:B------:R-:W-:Y:S06]  /*01e0*/  BRA `(.L_x_4) ;  /* 0x0000000000b87947 */ /* 0x000fec0003800000 */
.L_x_3:
[----:B------:R-:W-:Y:S01]  /*01f0*/  DSETP.GE.AND P0, PT, R8, 2, PT ;  /* 0x400000000800742a */ /* 0x000fe20003f06000 */
[----:B------:R-:W-:Y:S02]  /*0200*/  IMAD.MOV.U32 R10, RZ, RZ, R4 ;  /* 0x000000ffff0a7224 */ /* 0x000fe400078e0004 */
[----:B------:R-:W-:-:S11]  /*0210*/  IMAD.MOV.U32 R11, RZ, RZ, R5 ;  /* 0x000000ffff0b7224 */ /* 0x000fd600078e0005 */
[----:B------:R-:W-:Y:S05]  /*0220*/  @!P0 BRA `(.L_x_4) ;  /* 0x0000000000a88947 */ /* 0x000fea0003800000 */
[----:B------:R-:W-:Y:S01]  /*0230*/  ISETP.GT.U32.AND P0, PT, R9, 0xfffff, PT ;  /* 0x000fffff0900780c */ /* 0x000fe20003f04070 */
[----:B------:R-:W-:Y:S01]  /*0240*/  BSSY.RECONVERGENT B2, `(.L_x_5) ;  /* 0x0000013000027945 */ /* 0x000fe20003800200 */
[----:B------:R-:W-:-:S11]  /*0250*/  SHF.R.U32.HI R11, RZ, 0x14, R9 ;  /* 0x00000014ff0b7819 */ /* 0x000fd60000011609 */
[----:B------:R-:W-:-:S10]  /*0260*/  @!P0 DMUL R8, R8, 1.80143985094819840000e+16 ;  /* 0x4350000008088828 */ /* 0x000fd40000000000 */
[C---:B------:R-:W-:Y:S01]  /*0270*/  @!P0 LEA.HI R6, R9.reuse, R11, RZ, 0xc ;  /* 0x0000000b09068211 */ /* 0x040fe200078f60ff */
[----:B------:R-:W-:Y:S01]  /*0280*/  IMAD.MOV.U32 R13, RZ, RZ, R8 ;  /* 0x000000ffff0d7224 */ /* 0x000fe200078e0008 */
[----:B------:R-:W-:-:S03]  /*0290*/  LOP3.LUT R15, R9, 0xfffff, RZ, 0xc0, !PT ;  /* 0x000fffff090f7812 */ /* 0x000fc600078ec0ff */
[----:B------:R-:W-:Y:S01]  /*02a0*/  @!P0 VIADD R11, R6, 0xffffffca ;  /* 0xffffffca060b8836 */ /* 0x000fe20000000000 */
[----:B------:R-:W-:-:S03]  /*02b0*/  LOP3.LUT R15, R15, 0x100000, RZ, 0xfc, !PT ;  /* 0x001000000f0f7812 */ /* 0x000fc600078efcff */
[----:B------:R-:W-:-:S07]  /*02c0*/  VIADD R11, R11, 0xfffffc00 ;  /* 0xfffffc000b0b7836 */ /* 0x000fce0000000000 */
.L_x_6:
[----:B------:R-:W-:Y:S02]  /*02d0*/  IADD3 R8, P0, PT, R13, -UR4, RZ ;  /* 0x800000040d087c10 */ /* 0x000fe4000ff1e0ff */
[C---:B------:R-:W-:Y:S01]  /*02e0*/  ISETP.GT.AND P1, PT, R11.reuse, RZ, PT ;  /* 0x000000ff0b00720c */ /* 0x040fe20003f24270 */
[----:B------:R-:W-:Y:S01]  /*02f0*/  VIADD R11, R11, 0xffffffff ;  /* 0xffffffff0b0b7836 */ /* 0x000fe20000000000 */
[----:B------:R-:W-:-:S04]  /*0300*/  IADD3.X R6, PT, PT, R15, -0x100001, RZ, P0, !PT ;  /* 0xffefffff0f067810 */ /* 0x000fc800007fe4ff */
[----:B------:R-:W-:-:S04]  /*0310*/  ISETP.GE.AND P0, PT, R6, RZ, PT ;  /* 0x000000ff0600720c */ /* 0x000fc80003f06270 */
[----:B------:R-:W-:Y:S02]  /*0320*/  SEL R8, R13, R8, !P0 ;  /* 0x000000080d087207 */ /* 0x000fe40004000000 */
[----:B------:R-:W-:-:S03]  /*0330*/  SEL R17, R15, R6, !P0 ;  /* 0x000000060f117207 */ /* 0x000fc60004000000 */
[C---:B------:R-:W-:Y:S01]  /*0340*/  IMAD.SHL.U32 R13, R8.reuse, 0x2, RZ ;  /* 0x00000002080d7824 */ /* 0x040fe200078e00ff */
[----:B------:R-:W-:Y:S01]  /*0350*/  SHF.L.U64.HI R15, R8, 0x1, R17 ;  /* 0x00000001080f7819 */ /* 0x000fe20000010211 */
[----:B------:R-:W-:Y:S06]  /*0360*/  @P1 BRA `(.L_x_6) ;  /* 0xfffffffc00d81947 */ /* 0x000fec000383ffff */
[----:B------:R-:W-:Y:S05]  /*0370*/  BSYNC.RECONVERGENT B2 ;  /* 0x0000000000027941 */ /* 0x000fea0003800200 */
.L_x_5:
[----:B------:R-:W-:Y:S01]  /*0380*/  LOP3.LUT R9, R17, 0x7fffffff, RZ, 0xc0, !PT ;  /* 0x7fffffff11097812 */ /* 0x000fe200078ec0ff */
[----:B------:R-:W-:Y:S01]  /*0390*/  BSSY.RECONVERGENT B2, `(.L_x_7) ;  /* 0x0000012000027945 */ /* 0x000fe20003800200 */
[----:B------:R-:W-:Y:S02]  /*03a0*/  ISETP.NE.U32.AND P0, PT, R8, RZ, PT ;  /* 0x000000ff0800720c */ /* 0x000fe40003f05070 */
[----:B------:R-:W-:Y:S02]  /*03b0*/  CS2R R10, SRZ ;  /* 0x00000000000a7805 */ /* 0x000fe4000001ff00 */
[----:B------:R-:W-:-:S13]  /*03c0*/  ISETP.NE.AND.EX P0, PT, R9, RZ, PT, P0 ;  /* 0x000000ff0900720c */ /* 0x000fda0003f05300 */
[----:B------:R-:W-:Y:S05]  /*03d0*/  @!P0 BRA `(.L_x_8) ;  /* 0x0000000000348947 */ /* 0x000fea0003800000 */
[----:B------:R-:W-:-:S10]  /*03e0*/  DMUL R10, R8, 1.80143985094819840000e+16 ;  /* 0x43500000080a7828 */ /* 0x000fd40000000000 */
[----:B------:R-:W-:-:S04]  /*03f0*/  SHF.R.U32.HI R10, RZ, 0x14, R11 ;  /* 0x00000014ff0a7819 */ /* 0x000fc8000001160b */
[----:B------:R-:W-:-:S04]  /*0400*/  IADD3 R11, PT, PT, -R10, 0x37, RZ ;  /* 0x000000370a0b7810 */ /* 0x000fc80007ffe1ff */
[----:B------:R-:W-:Y:S02]  /*0410*/  IADD3 R12, PT, PT, -R11, 0x400, RZ ;  /* 0x000004000b0c7810 */ /* 0x000fe40007ffe1ff */
[-C--:B------:R-:W-:Y:S02]  /*0420*/  SHF.L.U64.HI R9, R8, R11.reuse, R9 ;  /* 0x0000000b08097219 */ /* 0x080fe40000010209 */
[----:B------:R-:W-:Y:S02]  /*0430*/  ISETP.GT.AND P0, PT, R12, RZ, PT ;  /* 0x000000ff0c00720c */ /* 0x000fe40003f04270 */
[----:B------:R-:W-:-:S11]  /*0440*/  SHF.L.U32 R8, R8, R11, RZ ;  /* 0x0000000b08087219 */ /* 0x000fd600000006ff */
[----:B------:R-:W-:-:S04]  /*0450*/  @!P0 IADD3 R6, PT, PT, -R12, 0x1, RZ ;  /* 0x000000010c068810 */ /* 0x000fc80007ffe1ff */
[--C-:B------:R-:W-:Y:S02]  /*0460*/  @!P0 SHF.R.U64 R10, R8, R6, R9.reuse ;  /* 0x00000006080a8219 */ /* 0x100fe40000001209 */
[----:B------:R-:W-:Y:S01]  /*0470*/  @P0 IADD3 R10, P1, PT, RZ, R8, RZ ;  /* 0x00000008ff0a0210 */ /* 0x000fe20007f3e0ff */
[----:B------:R-:W-:Y:S01]  /*0480*/  @P0 VIADD R8, R12, 0xffffffff ;  /* 0xffffffff0c080836 */ /* 0x000fe20000000000 */
[----:B------:R-:W-:-:S03]  /*0490*/  @!P0 SHF.R.U32.HI R11, RZ, R6, R9 ;  /* 0x00000006ff0b8219 */ /* 0x000fc60000011609 */
[----:B------:R-:W-:-:S08]  /*04a0*/  @P0 IMAD.U32.X R11, R8, 0x100000, R9, P1 ;  /* 0x00100000080b0824 */ /* 0x000fd000008e0409 */
.L_x_8:
[----:B------:R-:W-:Y:S05]  /*04b0*/  BSYNC.RECONVERGENT B2 ;  /* 0x0000000000027941 */ /* 0x000fea0003800200 */
.L_x_7:
[----:B------:R-:W-:-:S07]  /*04c0*/  LOP3.LUT R11, R11, 0x80000000, R5, 0xb8, !PT ;  /* 0x800000000b0b7812 */ /* 0x000fce00078eb805 */
.L_x_4:
[----:B------:R-:W-:Y:S05]  /*04d0*/  BSYNC.RECONVERGENT B1 ;  /* 0x0000000000017941 */ /* 0x000fea0003800200 */
.L_x_2:
[----:B------:R-:W-:Y:S01]  /*04e0*/  DSETP.NEU.AND P0, PT, R10, RZ, PT ;  /* 0x000000ff0a00722a */ /* 0x000fe20003f0d000 */
[----:B------:R-:W-:Y:S01]  /*04f0*/  BSSY.RECONVERGENT B1, `(.L_x_9) ;  /* 0x0000009000017945 */ /* 0x000fe20003800200 */
[----:B------:R-:W-:Y:S02]  /*0500*/  IMAD.MOV.U32 R8, RZ, RZ, R4 ;  /* 0x000000ffff087224 */ /* 0x000fe400078e0004 */
[----:B------:R-:W-:-:S10]  /*0510*/  IMAD.MOV.U32 R9, RZ, RZ, R5 ;  /* 0x000000ffff097224 */ /* 0x000fd400078e0005 */
[----:B------:R-:W-:Y:S05]  /*0520*/  @P0 BRA `(.L_x_10) ;  /* 0x0000000000140947 */ /* 0x000fea0003800000 */
[----:B------:R-:W-:Y:S01]  /*0530*/  DSETP.NEU.AND P0, PT, R4, 2, PT ;  /* 0x400000000400742a */ /* 0x000fe20003f0d000 */
[----:B------:R-:W-:Y:S02]  /*0540*/  IMAD.MOV.U32 R8, RZ, RZ, 0x0 ;  /* 0x00000000ff087424 */ /* 0x000fe400078e00ff */
[----:B------:R-:W-:-:S11]  /*0550*/  IMAD.MOV.U32 R9, RZ, RZ, 0x40000000 ;  /* 0x40000000ff097424 */ /* 0x000fd600078e00ff */
[----:B------:R1:W-:Y:S01]  /*0560*/  @P0 STG.E.64 desc[UR6][R2.64], RZ ;  /* 0x000000ff02000986 */ /* 0x0003e2000c101b06 */
[----:B------:R-:W-:-:S07]  /*0570*/  @P0 CS2R R8, SRZ ;  /* 0x0000000000080805 */ /* 0x000fce000001ff00 */
.L_x_10:
[----:B------:R-:W-:Y:S05]  /*0580*/  BSYNC.RECONVERGENT B1 ;  /* 0x0000000000017941 */ /* 0x000fea0003800200 */
.L_x_9:
[----:B------:R-:W-:-:S06]  /*0590*/  DSETP.NEU.AND P0, PT, R8, RZ, PT ;  /* 0x000000ff0800722a */ /* 0x000fcc0003f0d000 */
[----:B------:R-:W-:-:S14]  /*05a0*/  DSETP.LEU.OR P0, PT, R4, 2, !P0 ;  /* 0x400000000400742a */ /* 0x000fdc000470b400 */
[----:B------:R-:W-:Y:S05]  /*05b0*/  @P0 BRA `(.L_x_1) ;  /* 0x0000000400640947 */ /* 0x000fea0003800000 */
[----:B------:R-:W-:Y:S02]  /*05c0*/  IMAD.MOV.U32 R10, RZ, RZ, 0x0 ;  /* 0x00000000ff0a7424 */ /* 0x000fe400078e00ff */
[----:B------:R-:W-:-:S07]  /*05d0*/  IMAD.MOV.U32 R11, RZ, RZ, 0x40000000 ;  /* 0x40000000ff0b7424 */ /* 0x000fce00078e00ff */
.L_x_21:
[----:B------:R-:W-:Y:S01]  /*05e0*/  DSETP.NEU.AND P0, PT, R8, RZ, PT ;  /* 0x000000ff0800722a */ /* 0x000fe20003f0d000 */
[----:B------:R-:W-:Y:S01]  /*05f0*/  BSSY.RELIABLE B2, `(.L_x_11) ;  /* 0x0000051000027945 */ /* 0x000fe20003800100 */
[----:B------:R-:W-:-:S12]  /*0600*/  DADD R10, R10, 1 ;  /* 0x3ff000000a0a7429 */ /* 0x000fd80000000000 */
[----:B------:R-:W-:Y:S05]  /*0610*/  @!P0 BRA `(.L_x_12) ;  /* 0x0000000400388947 */ /* 0x000fea0003800000 */
[----:B------:R-:W-:Y:S01]  /*0620*/  LOP3.LUT R13, R9, 0x7fffffff, RZ, 0xc0, !PT ;  /* 0x7fffffff090d7812 */ /* 0x000fe200078ec0ff */
[----:B------:R-:W-:Y:S01]  /*0630*/  BSSY.RECONVERGENT B1, `(.L_x_13) ;  /* 0x0000048000017945 */ /* 0x000fe20003800200 */
[----:B------:R-:W-:Y:S01]  /*0640*/  LOP3.LUT R15, R11, 0x7fffffff, RZ, 0xc0, !PT ;  /* 0x7fffffff0b0f7812 */ /* 0x000fe200078ec0ff */
[----:B------:R-:W-:Y:S02]  /*0650*/  IMAD.MOV.U32 R12, RZ, RZ, R8 ;  /* 0x000000ffff0c7224 */ /* 0x000fe400078e0008 */
[----:B------:R-:W-:Y:S01]  /*0660*/  IMAD.MOV.U32 R14, RZ, RZ, R10 ;  /* 0x000000ffff0e7224 */ /* 0x000fe200078e000a */
[----:B------:R-:W-:-:S04]  /*0670*/  VIMNMX.U32 R6, PT, PT, R13, R15, !PT ;  /* 0x0000000f0d067248 */ /* 0x000fc80007fe0000 */
[----:B------:R-:W-:-:S13]  /*0680*/  ISETP.GE.U32.AND P0, PT, R6, 0x7ff00000, PT ;  /* 0x7ff000000600780c */ /* 0x000fda0003f06070 */
[----:B------:R-:W-:Y:S05]  /*0690*/  @!P0 BRA `(.L_x_14) ;  /* 0x00000000001c8947 */ /* 0x000fea0003800000 */
[----:B------:R-:W-:-:S06]  /*06a0*/  DSETP.NAN.AND P0, PT, R14, R14, PT ;  /* 0x0000000e0e00722a */ /* 0x000fcc0003f08000 */
[----:B------:R-:W-:-:S14]  /*06b0*/  DSETP.NUM.AND P0, PT, R12, R12, !P0 ;  /* 0x0000000c0c00722a */ /* 0x000fdc0004707000 */
[----:B------:R-:W-:Y:S02]  /*06c0*/  @P0 DSETP.NEU.AND P1, PT, R12, +INF , PT ;  /* 0x7ff000000c00042a */ /* 0x000fe40003f2d000 */
[----:B------:R-:W-:-:S06]  /*06d0*/  @!P0 DADD R16, R10, R8 ;  /* 0x000000000a108229 */ /* 0x000fcc0000000008 */
[----:B------:R-:W-:Y:S02]  /*06e0*/  @P0 FSEL R16, R8, RZ, P1 ;  /* 0x000000ff08100208 */ /* 0x000fe40000800000 */
[----:B------:R-:W-:Y:S01]  /*06f0*/  @P0 FSEL R17, R9, -QNAN , P1 ;  /* 0xfff8000009110808 */ /* 0x000fe20000800000 */
[----:B------:R-:W-:Y:S06]  /*0700*/  BRA `(.L_x_15) ;  /* 0x0000000000e87947 */ /* 0x000fec0003800000 */
.L_x_14:
[----:B------:R-:W-:Y:S01]  /*0710*/  DSETP.NEU.AND P0, PT, R14, RZ, PT ;  /* 0x000000ff0e00722a */ /* 0x000fe20003f0d000 */
[----:B------:R-:W-:Y:S02]  /*0720*/  IMAD.MOV.U32 R16, RZ, RZ, 0x0 ;  /* 0x00000000ff107424 */ /* 0x000fe400078e00ff */
[----:B------:R-:W-:-:S11]  /*0730*/  IMAD.MOV.U32 R17, RZ, RZ, -0x80000 ;  /* 0xfff80000ff117424 */ /* 0x000fd600078e00ff */
[----:B------:R-:W-:Y:S05]  /*0740*/  @!P0 BRA `(.L_x_15) ;  /* 0x0000000000d88947 */ /* 0x000fea0003800000 */
[----:B------:R-:W-:Y:S01]  /*0750*/  DSETP.GE.AND P0, PT, R12, R14, PT ;  /* 0x0000000e0c00722a */ /* 0x000fe20003f06000 */
[----:B------:R-:W-:Y:S02]  /*0760*/  IMAD.MOV.U32 R16, RZ, RZ, R8 ;  /* 0x000000ffff107224 */ /* 0x000fe400078e0008 */
[----:B------:R-:W-:-:S11]  /*0770*/  IMAD.MOV.U32 R17, RZ, RZ, R9 ;  /* 0x000000ffff117224 */ /* 0x000fd600078e0009 */
[----:B------:R-:W-:Y:S05]  /*0780*/  @!P0 BRA `(.L_x_15) ;  /* 0x0000000000c88947 */ /* 0x000fea0003800000 */
[----:B------:R-:W-:Y:S01]  /*0790*/  ISETP.GT.U32.AND P0, PT, R13, 0xfffff, PT ;  /* 0x000fffff0d00780c */ /* 0x000fe20003f04070 */
[----:B------:R-:W-:Y:S01]  /*07a0*/  BSSY.RECONVERGENT B3, `(.L_x_16) ;  /* 0x000001a000037945 */ /* 0x000fe20003800200 */
[----:B------:R-:W-:Y:S02]  /*07b0*/  ISETP.GT.U32.AND P1, PT, R15, 0xfffff, PT ;  /* 0x000fffff0f00780c */ /* 0x000fe40003f24070 */
[----:B------:R-:W-:Y:S02]  /*07c0*/  SHF.R.U32.HI R6, RZ, 0x14, R13 ;  /* 0x00000014ff067819 */ /* 0x000fe4000001160d */
[----:B------:R-:W-:-:S07]  /*07d0*/  SHF.R.U32.HI R17, RZ, 0x14, R15 ;  /* 0x00000014ff117819 */ /* 0x000fce000001160f */
[----:B------:R-:W-:Y:S02]  /*07e0*/  @!P0 DMUL R12, R12, 1.80143985094819840000e+16 ;  /* 0x435000000c0c8828 */ /* 0x000fe40000000000 */
[----:B------:R-:W-:-:S08]  /*07f0*/  @!P1 DMUL R14, R14, 1.80143985094819840000e+16 ;  /* 0x435000000e0e9828 */ /* 0x000fd00000000000 */
[----:B------:R-:W-:Y:S02]  /*0800*/  @!P0 LEA.HI R18, R13, R6, RZ, 0xc ;  /* 0x000000060d128211 */ /* 0x000fe400078f60ff */
[----:B------:R-:W-:Y:S02]  /*0810*/  @!P1 LEA.HI R19, R15, R17, RZ, 0xc ;  /* 0x000000110f139211 */ /* 0x000fe400078f60ff */
[----:B------:R-:W-:Y:S01]  /*0820*/  LOP3.LUT R16, R13, 0xfffff, RZ, 0xc0, !PT ;  /* 0x000fffff0d107812 */ /* 0x000fe200078ec0ff */
[----:B------:R-:W-:Y:S01]  /*0830*/  @!P0 VIADD R6, R18, 0xffffffca ;  /* 0xffffffca12068836 */ /* 0x000fe20000000000 */
[----:B------:R-:W-:Y:S01]  /*0840*/  LOP3.LUT R13, R15, 0xfffff, RZ, 0xc0, !PT ;  /* 0x000fffff0f0d7812 */ /* 0x000fe200078ec0ff */
[----:B------:R-:W-:Y:S01]  /*0850*/  @!P1 VIADD R17, R19, 0xffffffca ;  /* 0xffffffca13119836 */ /* 0x000fe20000000000 */
[----:B------:R-:W-:Y:S01]  /*0860*/  LOP3.LUT R16, R16, 0x100000, RZ, 0xfc, !PT ;  /* 0x0010000010107812 */ /* 0x000fe200078efcff */
[----:B------:R-:W-:Y:S01]  /*0870*/  IMAD.MOV.U32 R19, RZ, RZ, R12 ;  /* 0x000000ffff137224 */ /* 0x000fe200078e000c */
[----:B------:R-:W-:Y:S01]  /*0880*/  LOP3.LUT R21, R13, 0x100000, RZ, 0xfc, !PT ;  /* 0x001000000d157812 */ /* 0x000fe200078efcff */
[----:B------:R-:W-:-:S07]  /*0890*/  IMAD.IADD R6, R6, 0x1, -R17 ;  /* 0x0000000106067824 */ /* 0x000fce00078e0a11 */
.L_x_17:
[----:B------:R-:W-:Y:S02]  /*08a0*/  IADD3 R12, P0, PT, -R14, R19, RZ ;  /* 0x000000130e0c7210 */ /* 0x000fe40007f1e1ff */
[C---:B------:R-:W-:Y:S01]  /*08b0*/  ISETP.GT.AND P1, PT, R6.reuse, RZ, PT ;  /* 0x000000ff0600720c */ /* 0x040fe20003f24270 */
[----:B------:R-:W-:Y:S02]  /*08c0*/  VIADD R6, R6, 0xffffffff ;  /* 0xffffffff06067836 */ /* 0x000fe40000000000 */
[----:B------:R-:W-:-:S05]  /*08d0*/  IMAD.X R13, R16, 0x1, ~R21, P0 ;  /* 0x00000001100d7824 */ /* 0x000fca00000e0e15 */
[----:B------:R-:W-:-:S04]  /*08e0*/  ISETP.GE.AND P0, PT, R13, RZ, PT ;  /* 0x000000ff0d00720c */ /* 0x000fc80003f06270 */
[----:B------:R-:W-:Y:S02]  /*08f0*/  SEL R12, R19, R12, !P0 ;  /* 0x0000000c130c7207 */ /* 0x000fe40004000000 */
[----:B------:R-:W-:-:S03]  /*0900*/  SEL R23, R16, R13, !P0 ;  /* 0x0000000d10177207 */ /* 0x000fc60004000000 */
[C---:B------:R-:W-:Y:S01]  /*0910*/  IMAD.SHL.U32 R19, R12.reuse, 0x2, RZ ;  /* 0x000000020c137824 */ /* 0x040fe200078e00ff */
[----:B------:R-:W-:Y:S01]  /*0920*/  SHF.L.U64.HI R16, R12, 0x1, R23 ;  /* 0x000000010c107819 */ /* 0x000fe20000010217 */
[----:B------:R-:W-:Y:S06]  /*0930*/  @P1 BRA `(.L_x_17) ;  /* 0xfffffffc00d81947 */ /* 0x000fec000383ffff */
[----:B------:R-:W-:Y:S05]  /*0940*/  BSYNC.RECONVERGENT B3 ;  /* 0x0000000000037941 */ /* 0x000fea0003800200 */
.L_x_16:
[----:B------:R-:W-:Y:S01]  /*0950*/  LOP3.LUT R13, R23, 0x7fffffff, RZ, 0xc0, !PT ;  /* 0x7fffffff170d7812 */ /* 0x000fe200078ec0ff */
[----:B------:R-:W-:Y:S01]  /*0960*/  BSSY.RECONVERGENT B3, `(.L_x_18) ;  /* 0x0000013000037945 */ /* 0x000fe20003800200 */
[----:B------:R-:W-:Y:S01]  /*0970*/  ISETP.NE.U32.AND P0, PT, R12, RZ, PT ;  /* 0x000000ff0c00720c */ /* 0x000fe20003f05070 */
[----:B------:R-:W-:Y:S02]  /*0980*/  IMAD.MOV.U32 R16, RZ, RZ, RZ ;  /* 0x000000ffff107224 */ /* 0x000fe400078e00ff */
[----:B------:R-:W-:Y:S01]  /*0990*/  IMAD.MOV.U32 R15, RZ, RZ, RZ ;  /* 0x000000ffff0f7224 */ /* 0x000fe200078e00ff */
[----:B------:R-:W-:-:S13]  /*09a0*/  ISETP.NE.AND.EX P0, PT, R13, RZ, PT, P0 ;  /* 0x000000ff0d00720c */ /* 0x000fda0003f05300 */
[----:B------:R-:W-:Y:S05]  /*09b0*/  @!P0 BRA `(.L_x_19) ;  /* 0x0000000000348947 */ /* 0x000fea0003800000 */
[----:B------:R-:W-:-:S10]  /*09c0*/  DMUL R14, R12, 1.80143985094819840000e+16 ;  /* 0x435000000c0e7828 */ /* 0x000fd40000000000 */
[----:B------:R-:W-:-:S04]  /*09d0*/  SHF.R.U32.HI R14, RZ, 0x14, R15 ;  /* 0x00000014ff0e7819 */ /* 0x000fc8000001160f */
[----:B------:R-:W-:-:S04]  /*09e0*/  IADD3 R15, PT, PT, -R14, 0x37, RZ ;  /* 0x000000370e0f7810 */ /* 0x000fc80007ffe1ff */
[CC--:B------:R-:W-:Y:S01]  /*09f0*/  SHF.L.U64.HI R13, R12.reuse, R15.reuse, R13 ;  /* 0x0000000f0c0d7219 */ /* 0x0c0fe2000001020d */
[----:B------:R-:W-:Y:S01]  /*0a00*/  IMAD.IADD R17, R17, 0x1, -R15 ;  /* 0x0000000111117824 */ /* 0x000fe200078e0a0f */
[----:B------:R-:W-:-:S04]  /*0a10*/  SHF.L.U32 R12, R12, R15, RZ ;  /* 0x0000000f0c0c7219 */ /* 0x000fc800000006ff */
[----:B------:R-:W-:-:S13]  /*0a20*/  ISETP.GT.AND P0, PT, R17, RZ, PT ;  /* 0x000000ff1100720c */ /* 0x000fda0003f04270 */
[----:B------:R-:W-:-:S04]  /*0a30*/  @!P0 IADD3 R6, PT, PT, -R17, 0x1, RZ ;  /* 0x0000000111068810 */ /* 0x000fc80007ffe1ff */
[--C-:B------:R-:W-:Y:S02]  /*0a40*/  @!P0 SHF.R.U64 R16, R12, R6, R13.reuse ;  /* 0x000000060c108219 */ /* 0x100fe4000000120d */
[----:B------:R-:W-:Y:S01]  /*0a50*/  @P0 IADD3 R16, P1, PT, RZ, R12, RZ ;  /* 0x0000000cff100210 */ /* 0x000fe20007f3e0ff */
[----:B------:R-:W-:Y:S01]  /*0a60*/  @P0 VIADD R12, R17, 0xffffffff ;  /* 0xffffffff110c0836 */ /* 0x000fe20000000000 */
[----:B------:R-:W-:-:S03]  /*0a70*/  @!P0 SHF.R.U32.HI R15, RZ, R6, R13 ;  /* 0x00000006ff0f8219 */ /* 0x000fc6000001160d */
[----:B------:R-:W-:-:S08]  /*0a80*/  @P0 IMAD.U32.X R15, R12, 0x100000, R13, P1 ;  /* 0x001000000c0f0824 */ /* 0x000fd000008e040d */
.L_x_19:
[----:B------:R-:W-:Y:S05]  /*0a90*/  BSYNC.RECONVERGENT B3 ;  /* 0x0000000000037941 */ /* 0x000fea0003800200 */
.L_x_18:
[----:B------:R-:W-:-:S07]  /*0aa0*/  LOP3.LUT R17, R15, 0x80000000, R9, 0xb8, !PT ;  /* 0x800000000f117812 */ /* 0x000fce00078eb809 */
.L_x_15:
[----:B------:R-:W-:Y:S05]  /*0ab0*/  BSYNC.RECONVERGENT B1 ;  /* 0x0000000000017941 */ /* 0x000fea0003800200 */
.L_x_13:
[----:B------:R-:W-:Y:S02]  /*0ac0*/  DSETP.EQ.AND P1, PT, R16, RZ, PT ;  /* 0x000000ff1000722a */ /* 0x000fe40003f22000 */
[----:B------:R-:W-:-:S14]  /*0ad0*/  DSETP.NEU.AND P0, PT, R8, R10, PT ;  /* 0x0000000a0800722a */ /* 0x000fdc0003f0d000 */
[----:B------:R-:W-:Y:S05]  /*0ae0*/  @P0 BREAK.RELIABLE P1, B2 ;  /* 0x0000000000020942 */ /* 0x000fea0000800100 */
[----:B------:R-:W-:Y:S05]  /*0af0*/  @P0 BRA P1, `(.L_x_20) ;  /* 0x0000000000100947 */ /* 0x000fea0000800000 */
.L_x_12:
[----:B------:R-:W-:Y:S05]  /*0b00*/  BSYNC.RELIABLE B2 ;  /* 0x0000000000027941 */ /* 0x000fea0003800100 */
.L_x_11:
[----:B------:R-:W-:-:S14]  /*0b10*/  DSETP.GEU.AND P0, PT, R10, R4, PT ;  /* 0x000000040a00722a */ /* 0x000fdc0003f0e000 */
[----:B------:R-:W-:Y:S05]  /*0b20*/  @!P0 BRA `(.L_x_21) ;  /* 0xfffffff800ac8947 */ /* 0x000fea000383ffff */
[----:B------:R-:W-:Y:S05]  /*0b30*/  BRA `(.L_x_1) ;  /* 0x0000000000047947 */ /* 0x000fea0003800000 */
.L_x_20:
[----:B------:R2:W-:Y:S02]  /*0b40*/  STG.E.64 desc[UR6][R2.64], RZ ;  /* 0x000000ff02007986 */ /* 0x0005e4000c101b06 */
.L_x_1:
[----:B------:R-:W-:Y:S05]  /*0b50*/  BSYNC.RECONVERGENT B0 ;  /* 0x0000000000007941 */ /* 0x000fea0003800200 */
.L_x_0:
[----:B------:R-:W-:Y:S01]  /*0b60*/  IMAD.IADD R0, R7, 0x1, R0 ;  /* 0x0000000107007824 */ /* 0x000fe200078e0200 */
[----:B------:R-:W3:Y:S03]  /*0b70*/  LDCU.64 UR8, c[0x0][0x388] ;  /* 0x00007100ff0877ac */ /* 0x000ee60008000a00 */
[----:B0-----:R-:W3:Y:S02]  /*0b80*/  I2F.F64 R4, R0 ;  /* 0x0000000000047312 */ /* 0x001ee40000201c00 */
[----:B---3--:R-:W-:-:S14]  /*0b90*/  DSETP.GEU.AND P0, PT, R4, UR8, PT ;  /* 0x0000000804007e2a */ /* 0x008fdc000bf0e000 */
[----:B------:R-:W-:Y:S05]  /*0ba0*/  @!P0 BRA `(.L_x_22) ;  /* 0xfffffff400488947 */ /* 0x000fea000383ffff */
[----:B------:R-:W-:Y:S05]  /*0bb0*/  EXIT ;  /* 0x000000000000794d */ /* 0x000fea0003800000 */
.L_x_23:
[----:B------:R-:W-:-:S00]  /*0bc0*/  BRA `(.L_x_23) ;  /* 0xfffffffc00fc7947 */ /* 0x000fc0000383ffff */
[----:B------:R-:W-:-:S00]  /*0bd0*/  NOP ;  /* 0x0000000000007918 */ /* 0x000fc00000000000 */
        /* <DEDUP_REMOVED lines=10> */
.L_x_24:


//--------------------- .nv.shared.reserved.0     --------------------------
	.section	.nv.shared.reserved.0,"aw",@nobits
	.weak		__nv_reservedSMEM_offset_0_alias
	.size		__nv_reservedSMEM_offset_0_alias, 0, 64
	.other		__nv_reservedSMEM_offset_0_alias,@"STO_CUDA_RESERVED_SHARED STV_DEFAULT"
__nv_reservedSMEM_offset_0_alias:
	.zero		0
	.zero		64


//--------------------- .nv.constant0._Z11createSievePdd --------------------------
	.section	.nv.constant0._Z11createSievePdd,"a",@progbits
	.sectionflags	@""
	.align	4
.nv.constant0._Z11createSievePdd:
	.zero		912


//--------------------- SYMBOLS --------------------------

	.type		.nv.reservedSmem.offset0,@object
	.size		.nv.reservedSmem.offset0,0x4
